//
// Generated by NVIDIA NVVM Compiler
//
// Compiler Build ID: CL-36424714
// Cuda compilation tools, release 13.0, V13.0.88
// Based on NVVM 20.0.0
//

.version 9.0
.target sm_100
.address_size 64

	// .globl	__raygen__simpleRayGen

.visible .entry __raygen__simpleRayGen()
{


	ret;

}
	// .globl	__closesthit__TriangleMesh
.visible .entry __closesthit__TriangleMesh()
{


	ret;

}
	// .globl	__miss__defaultRayType
.visible .entry __miss__defaultRayType()
{


	ret;

}
	// .globl	_Z3foov
.visible .entry _Z3foov()
{


	ret;

}


// ===== COMPILED SASS (sm_100) =====

	.target	sm_100

	.elftype	@"ET_EXEC"


//--------------------- .note.nv.tkinfo           --------------------------
	.section	.note.nv.tkinfo,"",@"SHT_NOTE"
	.sectionflags	@"SHF_NOTE_NV_TKINFO"
	.tkinfo
        /*0018*/ 	.word	0x00000002
        /*0030*/ 	.string	""
        /*0030*/ 	.string	"ptxas"
        /*0030*/ 	.string	"Cuda compilation tools, release 13.0, V13.0.88"
        /*0030*/ 	.string	"Build cuda_13.0.r13.0/compiler.36424714_0"
        /*0030*/ 	.string	"-arch sm_100 -m 64 "



//--------------------- .note.nv.cuinfo           --------------------------
	.section	.note.nv.cuinfo,"",@"SHT_NOTE"
	.sectionflags	@"SHF_NOTE_NV_CUINFO"
        /*0018*/ 	.short	0x0002
        /*001a*/ 	.short	0x0064
        /*001c*/ 	.short	0x0082
	.zero		2


//--------------------- .nv.info                  --------------------------
	.section	.nv.info,"",@"SHT_CUDA_INFO"
	.align	4


	//----- nvinfo : EIATTR_REGCOUNT
	.align		4
        /*0000*/ 	.byte	0x04, 0x2f
        /*0002*/ 	.short	(.L_1 - .L_0)
	.align		4
.L_0:
        /*0004*/ 	.word	index@(__raygen__simpleRayGen)
        /*0008*/ 	.word	0x00000004


	//----- nvinfo : EIATTR_FRAME_SIZE
	.align		4
.L_1:
        /*000c*/ 	.byte	0x04, 0x11
        /*000e*/ 	.short	(.L_3 - .L_2)
	.align		4
.L_2:
        /*0010*/ 	.word	index@(__raygen__simpleRayGen)
        /*0014*/ 	.word	0x00000000


	//----- nvinfo : EIATTR_REGCOUNT
	.align		4
.L_3:
        /*0018*/ 	.byte	0x04, 0x2f
        /*001a*/ 	.short	(.L_5 - .L_4)
	.align		4
.L_4:
        /*001c*/ 	.word	index@(__closesthit__TriangleMesh)
        /*0020*/ 	.word	0x00000004


	//----- nvinfo : EIATTR_FRAME_SIZE
	.align		4
.L_5:
        /*0024*/ 	.byte	0x04, 0x11
        /*0026*/ 	.short	(.L_7 - .L_6)
	.align		4
.L_6:
        /*0028*/ 	.word	index@(__closesthit__TriangleMesh)
        /*002c*/ 	.word	0x00000000


	//----- nvinfo : EIATTR_REGCOUNT
	.align		4
.L_7:
        /*0030*/ 	.byte	0x04, 0x2f
        /*0032*/ 	.short	(.L_9 - .L_8)
	.align		4
.L_8:
        /*0034*/ 	.word	index@(__miss__defaultRayType)
        /*0038*/ 	.word	0x00000004


	//----- nvinfo : EIATTR_FRAME_SIZE
	.align		4
.L_9:
        /*003c*/ 	.byte	0x04, 0x11
        /*003e*/ 	.short	(.L_11 - .L_10)
	.align		4
.L_10:
        /*0040*/ 	.word	index@(__miss__defaultRayType)
        /*0044*/ 	.word	0x00000000


	//----- nvinfo : EIATTR_REGCOUNT
	.align		4
.L_11:
        /*0048*/ 	.byte	0x04, 0x2f
        /*004a*/ 	.short	(.L_13 - .L_12)
	.align		4
.L_12:
        /*004c*/ 	.word	index@(_Z3foov)
        /*0050*/ 	.word	0x00000004


	//----- nvinfo : EIATTR_FRAME_SIZE
	.align		4
.L_13:
        /*0054*/ 	.byte	0x04, 0x11
        /*0056*/ 	.short	(.L_15 - .L_14)
	.align		4
.L_14:
        /*0058*/ 	.word	index@(_Z3foov)
        /*005c*/ 	.word	0x00000000


	//----- nvinfo : EIATTR_MIN_STACK_SIZE
	.align		4
.L_15:
        /*0060*/ 	.byte	0x04, 0x12
        /*0062*/ 	.short	(.L_17 - .L_16)
	.align		4
.L_16:
        /*0064*/ 	.word	index@(_Z3foov)
        /*0068*/ 	.word	0x00000000


	//----- nvinfo : EIATTR_MIN_STACK_SIZE
	.align		4
.L_17:
        /*006c*/ 	.byte	0x04, 0x12
        /*006e*/ 	.short	(.L_19 - .L_18)
	.align		4
.L_18:
        /*0070*/ 	.word	index@(__miss__defaultRayType)
        /*0074*/ 	.word	0x00000000


	//----- nvinfo : EIATTR_MIN_STACK_SIZE
	.align		4
.L_19:
        /*0078*/ 	.byte	0x04, 0x12
        /*007a*/ 	.short	(.L_21 - .L_20)
	.align		4
.L_20:
        /*007c*/ 	.word	index@(__closesthit__TriangleMesh)
        /*0080*/ 	.word	0x00000000


	//----- nvinfo : EIATTR_MIN_STACK_SIZE
	.align		4
.L_21:
        /*0084*/ 	.byte	0x04, 0x12
        /*0086*/ 	.short	(.L_23 - .L_22)
	.align		4
.L_22:
        /*0088*/ 	.word	index@(__raygen__simpleRayGen)
        /*008c*/ 	.word	0x00000000
.L_23:


//--------------------- .nv.compat                --------------------------
	.section	.nv.compat,"",@"SHT_CUDA_COMPAT_INFO"
	.align	4
        /*0000*/ 	.byte	0x02, 0x09, 0x00, 0x00, 0x02, 0x02, 0x01, 0x00, 0x02, 0x05, 0x05, 0x00, 0x03, 0x07, 0x01, 0x01
        /*0010*/ 	.byte	0x02, 0x03, 0x00, 0x00, 0x02, 0x06, 0x01, 0x00, 0x04, 0x0b, 0x08, 0x00, 0x09, 0x00, 0x00, 0x00
        /*0020*/ 	.byte	0x00, 0x00, 0x00, 0x00


//--------------------- .nv.info._Z3foov          --------------------------
	.section	.nv.info._Z3foov,"",@"SHT_CUDA_INFO"
	.sectionflags	@""
	.align	4


	//----- nvinfo : EIATTR_CUDA_API_VERSION
	.align		4
        /*0000*/ 	.byte	0x04, 0x37
        /*0002*/ 	.short	(.L_25 - .L_24)
.L_24:
        /*0004*/ 	.word	0x00000082


	//----- nvinfo : EIATTR_SPARSE_MMA_MASK
	.align		4
.L_25:
        /*0008*/ 	.byte	0x03, 0x50
        /*000a*/ 	.short	0x0000


	//----- nvinfo : EIATTR_MAXREG_COUNT
	.align		4
        /*000c*/ 	.byte	0x03, 0x1b
        /*000e*/ 	.short	0x00ff


	//----- nvinfo : EIATTR_MERCURY_ISA_VERSION
	.align		4
        /*0010*/ 	.byte	0x03, 0x5f
        /*0012*/ 	.short	0x0101


	//----- nvinfo : EIATTR_VRC_CTA_INIT_COUNT
	.align		4
        /*0014*/ 	.byte	0x02, 0x4a
	.zero		1
	.zero		1


	//----- nvinfo : EIATTR_EXIT_INSTR_OFFSETS
	.align		4
        /*0018*/ 	.byte	0x04, 0x1c
        /*001a*/ 	.short	(.L_27 - .L_26)


	//   ....[0]....
.L_26:
        /*001c*/ 	.word	0x00000010


	//----- nvinfo : EIATTR_SW_WAR
	.align		4
.L_27:
        /*0020*/ 	.byte	0x04, 0x36
        /*0022*/ 	.short	(.L_29 - .L_28)
.L_28:
        /*0024*/ 	.word	0x00000008
.L_29:


//--------------------- .nv.info.__miss__defaultRayType --------------------------
	.section	.nv.info.__miss__defaultRayType,"",@"SHT_CUDA_INFO"
	.sectionflags	@""
	.align	4


	//----- nvinfo : EIATTR_CUDA_API_VERSION
	.align		4
        /*0000*/ 	.byte	0x04, 0x37
        /*0002*/ 	.short	(.L_31 - .L_30)
.L_30:
        /*0004*/ 	.word	0x00000082


	//----- nvinfo : EIATTR_SPARSE_MMA_MASK
	.align		4
.L_31:
        /*0008*/ 	.byte	0x03, 0x50
        /*000a*/ 	.short	0x0000


	//----- nvinfo : EIATTR_MAXREG_COUNT
	.align		4
        /*000c*/ 	.byte	0x03, 0x1b
        /*000e*/ 	.short	0x00ff


	//----- nvinfo : EIATTR_MERCURY_ISA_VERSION
	.align		4
        /*0010*/ 	.byte	0x03, 0x5f
        /*0012*/ 	.short	0x0101


	//----- nvinfo : EIATTR_VRC_CTA_INIT_COUNT
	.align		4
        /*0014*/ 	.byte	0x02, 0x4a
	.zero		1
	.zero		1


	//----- nvinfo : EIATTR_EXIT_INSTR_OFFSETS
	.align		4
        /*0018*/ 	.byte	0x04, 0x1c
        /*001a*/ 	.short	(.L_33 - .L_32)


	//   ....[0]....
.L_32:
        /*001c*/ 	.word	0x00000010


	//----- nvinfo : EIATTR_SW_WAR
	.align		4
.L_33:
        /*0020*/ 	.byte	0x04, 0x36
        /*0022*/ 	.short	(.L_35 - .L_34)
.L_34:
        /*0024*/ 	.word	0x00000008
.L_35:


//--------------------- .nv.info.__closesthit__TriangleMesh --------------------------
	.section	.nv.info.__closesthit__TriangleMesh,"",@"SHT_CUDA_INFO"
	.sectionflags	@""
	.align	4


	//----- nvinfo : EIATTR_CUDA_API_VERSION
	.align		4
        /*0000*/ 	.byte	0x04, 0x37
        /*0002*/ 	.short	(.L_37 - .L_36)
.L_36:
        /*0004*/ 	.word	0x00000082


	//----- nvinfo : EIATTR_SPARSE_MMA_MASK
	.align		4
.L_37:
        /*0008*/ 	.byte	0x03, 0x50
        /*000a*/ 	.short	0x0000


	//----- nvinfo : EIATTR_MAXREG_COUNT
	.align		4
        /*000c*/ 	.byte	0x03, 0x1b
        /*000e*/ 	.short	0x00ff


	//----- nvinfo : EIATTR_MERCURY_ISA_VERSION
	.align		4
        /*0010*/ 	.byte	0x03, 0x5f
        /*0012*/ 	.short	0x0101


	//----- nvinfo : EIATTR_VRC_CTA_INIT_COUNT
	.align		4
        /*0014*/ 	.byte	0x02, 0x4a
	.zero		1
	.zero		1


	//----- nvinfo : EIATTR_EXIT_INSTR_OFFSETS
	.align		4
        /*0018*/ 	.byte	0x04, 0x1c
        /*001a*/ 	.short	(.L_39 - .L_38)


	//   ....[0]....
.L_38:
        /*001c*/ 	.word	0x00000010


	//----- nvinfo : EIATTR_SW_WAR
	.align		4
.L_39:
        /*0020*/ 	.byte	0x04, 0x36
        /*0022*/ 	.short	(.L_41 - .L_40)
.L_40:
        /*0024*/ 	.word	0x00000008
.L_41:


//--------------------- .nv.info.__raygen__simpleRayGen --------------------------
	.section	.nv.info.__raygen__simpleRayGen,"",@"SHT_CUDA_INFO"
	.sectionflags	@""
	.align	4


	//----- nvinfo : EIATTR_CUDA_API_VERSION
	.align		4
        /*0000*/ 	.byte	0x04, 0x37
        /*0002*/ 	.short	(.L_43 - .L_42)
.L_42:
        /*0004*/ 	.word	0x00000082


	//----- nvinfo : EIATTR_SPARSE_MMA_MASK
	.align		4
.L_43:
        /*0008*/ 	.byte	0x03, 0x50
        /*000a*/ 	.short	0x0000


	//----- nvinfo : EIATTR_MAXREG_COUNT
	.align		4
        /*000c*/ 	.byte	0x03, 0x1b
        /*000e*/ 	.short	0x00ff


	//----- nvinfo : EIATTR_MERCURY_ISA_VERSION
	.align		4
        /*0010*/ 	.byte	0x03, 0x5f
        /*0012*/ 	.short	0x0101


	//----- nvinfo : EIATTR_VRC_CTA_INIT_COUNT
	.align		4
        /*0014*/ 	.byte	0x02, 0x4a
	.zero		1
	.zero		1


	//----- nvinfo : EIATTR_EXIT_INSTR_OFFSETS
	.align		4
        /*0018*/ 	.byte	0x04, 0x1c
        /*001a*/ 	.short	(.L_45 - .L_44)


	//   ....[0]....
.L_44:
        /*001c*/ 	.word	0x00000010


	//----- nvinfo : EIATTR_SW_WAR
	.align		4
.L_45:
        /*0020*/ 	.byte	0x04, 0x36
        /*0022*/ 	.short	(.L_47 - .L_46)
.L_46:
        /*0024*/ 	.word	0x00000008
.L_47:


//--------------------- .nv.callgraph             --------------------------
	.section	.nv.callgraph,"",@"SHT_CUDA_CALLGRAPH"
	.align	4
	.sectionentsize	8
	.align		4
        /*0000*/ 	.word	0x00000000
	.align		4
        /*0004*/ 	.word	0xffffffff
	.align		4
        /*0008*/ 	.word	0x00000000
	.align		4
        /*000c*/ 	.word	0xfffffffe
	.align		4
        /*0010*/ 	.word	0x00000000
	.align		4
        /*0014*/ 	.word	0xfffffffd
	.align		4
        /*0018*/ 	.word	0x00000000
	.align		4
        /*001c*/ 	.word	0xfffffffc


//--------------------- .text._Z3foov             --------------------------
	.section	.text._Z3foov,"ax",@progbits
	.align	128
        .global         _Z3foov
        .type           _Z3foov,@function
        .size           _Z3foov,(.L_x_4 - _Z3foov)
        .other          _Z3foov,@"STO_CUDA_ENTRY STV_DEFAULT"
_Z3foov:
.text._Z3foov:
[----:B------:R-:W-:Y:S01]  /*0000*/  LDC R1, c[0x0][0x37c] ;  /* 0x0000df00ff017b82 */ /* 0x000fe20000000800 */
[----:B------:R-:W-:Y:S05]  /*0010*/  EXIT ;  /* 0x000000000000794d */ /* 0x000fea0003800000 */
.L_x_0:
[----:B------:R-:W-:-:S00]  /*0020*/  BRA `(.L_x_0) ;  /* 0xfffffffc00fc7947 */ /* 0x000fc0000383ffff */
[----:B------:R-:W-:-:S00]  /*0030*/  NOP ;  /* 0x0000000000007918 */ /* 0x000fc00000000000 */
        /* <DEDUP_REMOVED lines=12> */
.L_x_4:


//--------------------- .text.__miss__defaultRayType --------------------------
	.section	.text.__miss__defaultRayType,"ax",@progbits
	.align	128
        .global         __miss__defaultRayType
        .type           __miss__defaultRayType,@function
        .size           __miss__defaultRayType,(.L_x_5 - __miss__defaultRayType)
        .other          __miss__defaultRayType,@"STO_CUDA_ENTRY STV_DEFAULT"
__miss__defaultRayType:
.text.__miss__defaultRayType:
[----:B------:R-:W-:Y:S01]  /*0000*/  LDC R1, c[0x0][0x37c] ;  /* 0x0000df00ff017b82 */ /* 0x000fe20000000800 */
[----:B------:R-:W-:Y:S05]  /*0010*/  EXIT ;  /* 0x000000000000794d */ /* 0x000fea0003800000 */
.L_x_1:
        /* <DEDUP_REMOVED lines=14> */
.L_x_5:


//--------------------- .text.__closesthit__TriangleMesh --------------------------
	.section	.text.__closesthit__TriangleMesh,"ax",@progbits
	.align	128
        .global         __closesthit__TriangleMesh
        .type           __closesthit__TriangleMesh,@function
        .size           __closesthit__TriangleMesh,(.L_x_6 - __closesthit__TriangleMesh)
        .other          __closesthit__TriangleMesh,@"STO_CUDA_ENTRY STV_DEFAULT"
__closesthit__TriangleMesh:
.text.__closesthit__TriangleMesh:
[----:B------:R-:W-:Y:S01]  /*0000*/  LDC R1, c[0x0][0x37c] ;  /* 0x0000df00ff017b82 */ /* 0x000fe20000000800 */
[----:B------:R-:W-:Y:S05]  /*0010*/  EXIT ;  /* 0x000000000000794d */ /* 0x000fea0003800000 */
.L_x_2:
        /* <DEDUP_REMOVED lines=14> */
.L_x_6:


//--------------------- .text.__raygen__simpleRayGen --------------------------
	.section	.text.__raygen__simpleRayGen,"ax",@progbits
	.align	128
        .global         __raygen__simpleRayGen
        .type           __raygen__simpleRayGen,@function
        .size           __raygen__simpleRayGen,(.L_x_7 - __raygen__simpleRayGen)
        .other          __raygen__simpleRayGen,@"STO_CUDA_ENTRY STV_DEFAULT"
__raygen__simpleRayGen:
.text.__raygen__simpleRayGen:
[----:B------:R-:W-:Y:S01]  /*0000*/  LDC R1, c[0x0][0x37c] ;  /* 0x0000df00ff017b82 */ /* 0x000fe20000000800 */
[----:B------:R-:W-:Y:S05]  /*0010*/  EXIT ;  /* 0x000000000000794d */ /* 0x000fea0003800000 */
.L_x_3:
        /* <DEDUP_REMOVED lines=14> */
.L_x_7:


//--------------------- .nv.shared.reserved.0     --------------------------
	.section	.nv.shared.reserved.0,"aw",@nobits
	.weak		__nv_reservedSMEM_offset_0_alias
	.size		__nv_reservedSMEM_offset_0_alias, 0, 64
	.other		__nv_reservedSMEM_offset_0_alias,@"STO_CUDA_RESERVED_SHARED STV_DEFAULT"
__nv_reservedSMEM_offset_0_alias:
	.zero		0
	.zero		64


//--------------------- .nv.constant0._Z3foov     --------------------------
	.section	.nv.constant0._Z3foov,"a",@progbits
	.sectionflags	@""
	.align	4
.nv.constant0._Z3foov:
	.zero		896


//--------------------- .nv.constant0.__miss__defaultRayType --------------------------
	.section	.nv.constant0.__miss__defaultRayType,"a",@progbits
	.sectionflags	@""
	.align	4
.nv.constant0.__miss__defaultRayType:
	.zero		896


//--------------------- .nv.constant0.__closesthit__TriangleMesh --------------------------
	.section	.nv.constant0.__closesthit__TriangleMesh,"a",@progbits
	.sectionflags	@""
	.align	4
.nv.constant0.__closesthit__TriangleMesh:
	.zero		896


//--------------------- .nv.constant0.__raygen__simpleRayGen --------------------------
	.section	.nv.constant0.__raygen__simpleRayGen,"a",@progbits
	.sectionflags	@""
	.align	4
.nv.constant0.__raygen__simpleRayGen:
	.zero		896


//--------------------- SYMBOLS --------------------------

	.type		.nv.reservedSmem.offset0,@object
	.size		.nv.reservedSmem.offset0,0x4
